//
// Generated by NVIDIA NVVM Compiler
//
// Compiler Build ID: CL-36424714
// Cuda compilation tools, release 13.0, V13.0.88
// Based on NVVM 20.0.0
//

.version 9.0
.target sm_100
.address_size 64

	// .globl	_Z17matmul_row_kernelPfS_S_i

.visible .entry _Z17matmul_row_kernelPfS_S_i(
	.param .u64 .ptr .align 1 _Z17matmul_row_kernelPfS_S_i_param_0,
	.param .u64 .ptr .align 1 _Z17matmul_row_kernelPfS_S_i_param_1,
	.param .u64 .ptr .align 1 _Z17matmul_row_kernelPfS_S_i_param_2,
	.param .u32 _Z17matmul_row_kernelPfS_S_i_param_3
)
{
	.reg .pred 	%p<19>;
	.reg .b32 	%r<64>;
	.reg .b32 	%f<61>;
	.reg .b64 	%rd<48>;

	ld.param.u64 	%rd9, [_Z17matmul_row_kernelPfS_S_i_param_0];
	ld.param.u64 	%rd10, [_Z17matmul_row_kernelPfS_S_i_param_1];
	ld.param.u64 	%rd11, [_Z17matmul_row_kernelPfS_S_i_param_2];
	ld.param.u32 	%r30, [_Z17matmul_row_kernelPfS_S_i_param_3];
	cvta.to.global.u64 	%rd1, %rd11;
	cvta.to.global.u64 	%rd2, %rd10;
	mov.u32 	%r31, %tid.x;
	mov.u32 	%r32, %ctaid.x;
	mov.u32 	%r33, %ntid.x;
	mad.lo.s32 	%r1, %r32, %r33, %r31;
	setp.ge.s32 	%p1, %r1, %r30;
	@%p1 bra 	$L__BB0_26;
	mul.lo.s32 	%r2, %r30, %r1;
	setp.lt.s32 	%p2, %r30, 1;
	@%p2 bra 	$L__BB0_26;
	and.b32  	%r3, %r30, 7;
	setp.lt.u32 	%p3, %r30, 8;
	mov.b32 	%r54, 0;
	@%p3 bra 	$L__BB0_5;
	and.b32  	%r54, %r30, 2147483640;
	mov.b32 	%r57, 0;
$L__BB0_4:
	.pragma "nounroll";
	add.s32 	%r36, %r57, %r2;
	mul.wide.s32 	%rd12, %r36, 4;
	add.s64 	%rd13, %rd1, %rd12;
	mov.b32 	%r37, 0;
	st.global.u32 	[%rd13], %r37;
	st.global.u32 	[%rd13+4], %r37;
	st.global.u32 	[%rd13+8], %r37;
	st.global.u32 	[%rd13+12], %r37;
	st.global.u32 	[%rd13+16], %r37;
	st.global.u32 	[%rd13+20], %r37;
	st.global.u32 	[%rd13+24], %r37;
	st.global.u32 	[%rd13+28], %r37;
	add.s32 	%r57, %r57, 8;
	setp.eq.s32 	%p4, %r57, %r54;
	@%p4 bra 	$L__BB0_5;
	bra.uni 	$L__BB0_4;
$L__BB0_5:
	setp.eq.s32 	%p5, %r3, 0;
	@%p5 bra 	$L__BB0_13;
	and.b32  	%r6, %r30, 3;
	setp.lt.u32 	%p6, %r3, 4;
	@%p6 bra 	$L__BB0_8;
	add.s32 	%r38, %r54, %r2;
	mul.wide.s32 	%rd14, %r38, 4;
	add.s64 	%rd15, %rd1, %rd14;
	mov.b32 	%r39, 0;
	st.global.u32 	[%rd15], %r39;
	st.global.u32 	[%rd15+4], %r39;
	st.global.u32 	[%rd15+8], %r39;
	st.global.u32 	[%rd15+12], %r39;
	add.s32 	%r54, %r54, 4;
$L__BB0_8:
	setp.eq.s32 	%p7, %r6, 0;
	@%p7 bra 	$L__BB0_13;
	setp.eq.s32 	%p8, %r6, 1;
	@%p8 bra 	$L__BB0_11;
	add.s32 	%r40, %r54, %r2;
	mul.wide.s32 	%rd16, %r40, 4;
	add.s64 	%rd17, %rd1, %rd16;
	mov.b32 	%r41, 0;
	st.global.u32 	[%rd17], %r41;
	st.global.u32 	[%rd17+4], %r41;
	add.s32 	%r54, %r54, 2;
$L__BB0_11:
	and.b32  	%r42, %r30, 1;
	setp.eq.b32 	%p9, %r42, 1;
	not.pred 	%p10, %p9;
	@%p10 bra 	$L__BB0_13;
	add.s32 	%r43, %r54, %r2;
	mul.wide.s32 	%rd18, %r43, 4;
	add.s64 	%rd19, %rd1, %rd18;
	mov.b32 	%r44, 0;
	st.global.u32 	[%rd19], %r44;
$L__BB0_13:
	add.s32 	%r11, %r3, -1;
	and.b32  	%r12, %r30, 3;
	and.b32  	%r13, %r30, 2147483640;
	and.b32  	%r14, %r30, 1;
	neg.s32 	%r15, %r13;
	add.s64 	%rd3, %rd1, 16;
	cvta.to.global.u64 	%rd4, %rd9;
	mov.b32 	%r58, 0;
$L__BB0_14:
	setp.lt.u32 	%p11, %r30, 8;
	add.s32 	%r47, %r58, %r2;
	mul.wide.s32 	%rd20, %r47, 4;
	add.s64 	%rd5, %rd4, %rd20;
	mul.lo.s32 	%r19, %r58, %r30;
	mov.b32 	%r62, 0;
	@%p11 bra 	$L__BB0_17;
	mul.wide.u32 	%rd21, %r19, 4;
	add.s64 	%rd22, %rd2, %rd21;
	add.s64 	%rd47, %rd22, 16;
	mov.u32 	%r59, %r2;
	mov.u32 	%r60, %r15;
$L__BB0_16:
	.pragma "nounroll";
	mul.wide.s32 	%rd23, %r59, 4;
	add.s64 	%rd24, %rd3, %rd23;
	ld.global.f32 	%f1, [%rd5];
	ld.global.f32 	%f2, [%rd47+-16];
	ld.global.f32 	%f3, [%rd24+-16];
	fma.rn.f32 	%f4, %f1, %f2, %f3;
	st.global.f32 	[%rd24+-16], %f4;
	ld.global.f32 	%f5, [%rd5];
	ld.global.f32 	%f6, [%rd47+-12];
	ld.global.f32 	%f7, [%rd24+-12];
	fma.rn.f32 	%f8, %f5, %f6, %f7;
	st.global.f32 	[%rd24+-12], %f8;
	ld.global.f32 	%f9, [%rd5];
	ld.global.f32 	%f10, [%rd47+-8];
	ld.global.f32 	%f11, [%rd24+-8];
	fma.rn.f32 	%f12, %f9, %f10, %f11;
	st.global.f32 	[%rd24+-8], %f12;
	ld.global.f32 	%f13, [%rd5];
	ld.global.f32 	%f14, [%rd47+-4];
	ld.global.f32 	%f15, [%rd24+-4];
	fma.rn.f32 	%f16, %f13, %f14, %f15;
	st.global.f32 	[%rd24+-4], %f16;
	ld.global.f32 	%f17, [%rd5];
	ld.global.f32 	%f18, [%rd47];
	ld.global.f32 	%f19, [%rd24];
	fma.rn.f32 	%f20, %f17, %f18, %f19;
	st.global.f32 	[%rd24], %f20;
	ld.global.f32 	%f21, [%rd5];
	ld.global.f32 	%f22, [%rd47+4];
	ld.global.f32 	%f23, [%rd24+4];
	fma.rn.f32 	%f24, %f21, %f22, %f23;
	st.global.f32 	[%rd24+4], %f24;
	ld.global.f32 	%f25, [%rd5];
	ld.global.f32 	%f26, [%rd47+8];
	ld.global.f32 	%f27, [%rd24+8];
	fma.rn.f32 	%f28, %f25, %f26, %f27;
	st.global.f32 	[%rd24+8], %f28;
	ld.global.f32 	%f29, [%rd5];
	ld.global.f32 	%f30, [%rd47+12];
	ld.global.f32 	%f31, [%rd24+12];
	fma.rn.f32 	%f32, %f29, %f30, %f31;
	st.global.f32 	[%rd24+12], %f32;
	add.s32 	%r60, %r60, 8;
	add.s64 	%rd47, %rd47, 32;
	add.s32 	%r59, %r59, 8;
	setp.ne.s32 	%p12, %r60, 0;
	mov.u32 	%r62, %r13;
	@%p12 bra 	$L__BB0_16;
$L__BB0_17:
	setp.eq.s32 	%p13, %r3, 0;
	@%p13 bra 	$L__BB0_25;
	setp.lt.u32 	%p14, %r11, 3;
	@%p14 bra 	$L__BB0_20;
	ld.global.f32 	%f33, [%rd5];
	add.s32 	%r48, %r62, %r19;
	mul.wide.u32 	%rd25, %r48, 4;
	add.s64 	%rd26, %rd2, %rd25;
	ld.global.f32 	%f34, [%rd26];
	add.s32 	%r49, %r62, %r2;
	mul.wide.s32 	%rd27, %r49, 4;
	add.s64 	%rd28, %rd1, %rd27;
	ld.global.f32 	%f35, [%rd28];
	fma.rn.f32 	%f36, %f33, %f34, %f35;
	st.global.f32 	[%rd28], %f36;
	ld.global.f32 	%f37, [%rd5];
	cvt.u64.u32 	%rd29, %r19;
	cvt.u64.u32 	%rd30, %r62;
	add.s64 	%rd31, %rd30, %rd29;
	shl.b64 	%rd32, %rd31, 2;
	add.s64 	%rd33, %rd2, %rd32;
	ld.global.f32 	%f38, [%rd33+4];
	ld.global.f32 	%f39, [%rd28+4];
	fma.rn.f32 	%f40, %f37, %f38, %f39;
	st.global.f32 	[%rd28+4], %f40;
	ld.global.f32 	%f41, [%rd5];
	ld.global.f32 	%f42, [%rd33+8];
	ld.global.f32 	%f43, [%rd28+8];
	fma.rn.f32 	%f44, %f41, %f42, %f43;
	st.global.f32 	[%rd28+8], %f44;
	ld.global.f32 	%f45, [%rd5];
	ld.global.f32 	%f46, [%rd33+12];
	ld.global.f32 	%f47, [%rd28+12];
	fma.rn.f32 	%f48, %f45, %f46, %f47;
	st.global.f32 	[%rd28+12], %f48;
	add.s32 	%r62, %r62, 4;
$L__BB0_20:
	setp.eq.s32 	%p15, %r12, 0;
	@%p15 bra 	$L__BB0_25;
	setp.eq.s32 	%p16, %r12, 1;
	@%p16 bra 	$L__BB0_23;
	ld.global.f32 	%f49, [%rd5];
	add.s32 	%r50, %r62, %r19;
	mul.wide.u32 	%rd34, %r50, 4;
	add.s64 	%rd35, %rd2, %rd34;
	ld.global.f32 	%f50, [%rd35];
	add.s32 	%r51, %r62, %r2;
	mul.wide.s32 	%rd36, %r51, 4;
	add.s64 	%rd37, %rd1, %rd36;
	ld.global.f32 	%f51, [%rd37];
	fma.rn.f32 	%f52, %f49, %f50, %f51;
	st.global.f32 	[%rd37], %f52;
	ld.global.f32 	%f53, [%rd5];
	cvt.u64.u32 	%rd38, %r19;
	cvt.u64.u32 	%rd39, %r62;
	add.s64 	%rd40, %rd39, %rd38;
	shl.b64 	%rd41, %rd40, 2;
	add.s64 	%rd42, %rd2, %rd41;
	ld.global.f32 	%f54, [%rd42+4];
	ld.global.f32 	%f55, [%rd37+4];
	fma.rn.f32 	%f56, %f53, %f54, %f55;
	st.global.f32 	[%rd37+4], %f56;
	add.s32 	%r62, %r62, 2;
$L__BB0_23:
	setp.eq.s32 	%p17, %r14, 0;
	@%p17 bra 	$L__BB0_25;
	ld.global.f32 	%f57, [%rd5];
	add.s32 	%r52, %r62, %r19;
	mul.wide.u32 	%rd43, %r52, 4;
	add.s64 	%rd44, %rd2, %rd43;
	ld.global.f32 	%f58, [%rd44];
	add.s32 	%r53, %r62, %r2;
	mul.wide.s32 	%rd45, %r53, 4;
	add.s64 	%rd46, %rd1, %rd45;
	ld.global.f32 	%f59, [%rd46];
	fma.rn.f32 	%f60, %f57, %f58, %f59;
	st.global.f32 	[%rd46], %f60;
$L__BB0_25:
	add.s32 	%r58, %r58, 1;
	setp.ne.s32 	%p18, %r58, %r30;
	@%p18 bra 	$L__BB0_14;
$L__BB0_26:
	ret;

}


// ===== COMPILED SASS (sm_100) =====

	.target	sm_100

	.elftype	@"ET_EXEC"


//--------------------- .note.nv.tkinfo           --------------------------
	.section	.note.nv.tkinfo,"",@"SHT_NOTE"
	.sectionflags	@"SHF_NOTE_NV_TKINFO"
	.tkinfo
        /*0018*/ 	.word	0x00000002
        /*0030*/ 	.string	""
        /*0030*/ 	.string	"ptxas"
        /*0030*/ 	.string	"Cuda compilation tools, release 13.0, V13.0.88"
        /*0030*/ 	.string	"Build cuda_13.0.r13.0/compiler.36424714_0"
        /*0030*/ 	.string	"-arch sm_100 -m 64 "



//--------------------- .note.nv.cuinfo           --------------------------
	.section	.note.nv.cuinfo,"",@"SHT_NOTE"
	.sectionflags	@"SHF_NOTE_NV_CUINFO"
        /*0018*/ 	.short	0x0002
        /*001a*/ 	.short	0x0064
        /*001c*/ 	.short	0x0082
	.zero		2


//--------------------- .nv.info                  --------------------------
	.section	.nv.info,"",@"SHT_CUDA_INFO"
	.align	4


	//----- nvinfo : EIATTR_REGCOUNT
	.align		4
        /*0000*/ 	.byte	0x04, 0x2f
        /*0002*/ 	.short	(.L_1 - .L_0)
	.align		4
.L_0:
        /*0004*/ 	.word	index@(_Z17matmul_row_kernelPfS_S_i)
        /*0008*/ 	.word	0x00000018


	//----- nvinfo : EIATTR_FRAME_SIZE
	.align		4
.L_1:
        /*000c*/ 	.byte	0x04, 0x11
        /*000e*/ 	.short	(.L_3 - .L_2)
	.align		4
.L_2:
        /*0010*/ 	.word	index@(_Z17matmul_row_kernelPfS_S_i)
        /*0014*/ 	.word	0x00000000


	//----- nvinfo : EIATTR_MIN_STACK_SIZE
	.align		4
.L_3:
        /*0018*/ 	.byte	0x04, 0x12
        /*001a*/ 	.short	(.L_5 - .L_4)
	.align		4
.L_4:
        /*001c*/ 	.word	index@(_Z17matmul_row_kernelPfS_S_i)
        /*0020*/ 	.word	0x00000000
.L_5:


//--------------------- .nv.compat                --------------------------
	.section	.nv.compat,"",@"SHT_CUDA_COMPAT_INFO"
	.align	4
        /*0000*/ 	.byte	0x02, 0x09, 0x00, 0x00, 0x02, 0x02, 0x01, 0x00, 0x02, 0x05, 0x05, 0x00, 0x03, 0x07, 0x01, 0x01
        /*0010*/ 	.byte	0x02, 0x03, 0x00, 0x00, 0x02, 0x06, 0x01, 0x00, 0x04, 0x0b, 0x08, 0x00, 0x09, 0x00, 0x00, 0x00
        /*0020*/ 	.byte	0x00, 0x00, 0x00, 0x00


//--------------------- .nv.info._Z17matmul_row_kernelPfS_S_i --------------------------
	.section	.nv.info._Z17matmul_row_kernelPfS_S_i,"",@"SHT_CUDA_INFO"
	.sectionflags	@""
	.align	4


	//----- nvinfo : EIATTR_CUDA_API_VERSION
	.align		4
        /*0000*/ 	.byte	0x04, 0x37
        /*0002*/ 	.short	(.L_7 - .L_6)
.L_6:
        /*0004*/ 	.word	0x00000082


	//----- nvinfo : EIATTR_KPARAM_INFO
	.align		4
.L_7:
        /*0008*/ 	.byte	0x04, 0x17
        /*000a*/ 	.short	(.L_9 - .L_8)
.L_8:
        /*000c*/ 	.word	0x00000000
        /*0010*/ 	.short	0x0003
        /*0012*/ 	.short	0x0018
        /*0014*/ 	.byte	0x00, 0xf0, 0x11, 0x00


	//----- nvinfo : EIATTR_KPARAM_INFO
	.align		4
.L_9:
        /*0018*/ 	.byte	0x04, 0x17
        /*001a*/ 	.short	(.L_11 - .L_10)
.L_10:
        /*001c*/ 	.word	0x00000000
        /*0020*/ 	.short	0x0002
        /*0022*/ 	.short	0x0010
        /*0024*/ 	.byte	0x00, 0xf5, 0x21, 0x00


	//----- nvinfo : EIATTR_KPARAM_INFO
	.align		4
.L_11:
        /*0028*/ 	.byte	0x04, 0x17
        /*002a*/ 	.short	(.L_13 - .L_12)
.L_12:
        /*002c*/ 	.word	0x00000000
        /*0030*/ 	.short	0x0001
        /*0032*/ 	.short	0x0008
        /*0034*/ 	.byte	0x00, 0xf5, 0x21, 0x00


	//----- nvinfo : EIATTR_KPARAM_INFO
	.align		4
.L_13:
        /*0038*/ 	.byte	0x04, 0x17
        /*003a*/ 	.short	(.L_15 - .L_14)
.L_14:
        /*003c*/ 	.word	0x00000000
        /*0040*/ 	.short	0x0000
        /*0042*/ 	.short	0x0000
        /*0044*/ 	.byte	0x00, 0xf5, 0x21, 0x00


	//----- nvinfo : EIATTR_SPARSE_MMA_MASK
	.align		4
.L_15:
        /*0048*/ 	.byte	0x03, 0x50
        /*004a*/ 	.short	0x0000


	//----- nvinfo : EIATTR_MAXREG_COUNT
	.align		4
        /*004c*/ 	.byte	0x03, 0x1b
        /*004e*/ 	.short	0x00ff


	//----- nvinfo : EIATTR_MERCURY_ISA_VERSION
	.align		4
        /*0050*/ 	.byte	0x03, 0x5f
        /*0052*/ 	.short	0x0101


	//----- nvinfo : EIATTR_VRC_CTA_INIT_COUNT
	.align		4
        /*0054*/ 	.byte	0x02, 0x4a
	.zero		1
	.zero		1


	//----- nvinfo : EIATTR_EXIT_INSTR_OFFSETS
	.align		4
        /*0058*/ 	.byte	0x04, 0x1c
        /*005a*/ 	.short	(.L_17 - .L_16)


	//   ....[0]....
.L_16:
        /*005c*/ 	.word	0x00000070


	//   ....[1]....
        /*0060*/ 	.word	0x00000090


	//   ....[2]....
        /*0064*/ 	.word	0x00000d50


	//----- nvinfo : EIATTR_CBANK_PARAM_SIZE
	.align		4
.L_17:
        /*0068*/ 	.byte	0x03, 0x19
        /*006a*/ 	.short	0x001c


	//----- nvinfo : EIATTR_PARAM_CBANK
	.align		4
        /*006c*/ 	.byte	0x04, 0x0a
        /*006e*/ 	.short	(.L_19 - .L_18)
	.align		4
.L_18:
        /*0070*/ 	.word	index@(.nv.constant0._Z17matmul_row_kernelPfS_S_i)
        /*0074*/ 	.short	0x0380
        /*0076*/ 	.short	0x001c


	//----- nvinfo : EIATTR_SW_WAR
	.align		4
.L_19:
        /*0078*/ 	.byte	0x04, 0x36
        /*007a*/ 	.short	(.L_21 - .L_20)
.L_20:
        /*007c*/ 	.word	0x00000008
.L_21:


//--------------------- .nv.callgraph             --------------------------
	.section	.nv.callgraph,"",@"SHT_CUDA_CALLGRAPH"
	.align	4
	.sectionentsize	8
	.align		4
        /*0000*/ 	.word	0x00000000
	.align		4
        /*0004*/ 	.word	0xffffffff
	.align		4
        /*0008*/ 	.word	0x00000000
	.align		4
        /*000c*/ 	.word	0xfffffffe
	.align		4
        /*0010*/ 	.word	0x00000000
	.align		4
        /*0014*/ 	.word	0xfffffffd
	.align		4
        /*0018*/ 	.word	0x00000000
	.align		4
        /*001c*/ 	.word	0xfffffffc


//--------------------- .text._Z17matmul_row_kernelPfS_S_i --------------------------
	.section	.text._Z17matmul_row_kernelPfS_S_i,"ax",@progbits
	.align	128
        .global         _Z17matmul_row_kernelPfS_S_i
        .type           _Z17matmul_row_kernelPfS_S_i,@function
        .size           _Z17matmul_row_kernelPfS_S_i,(.L_x_11 - _Z17matmul_row_kernelPfS_S_i)
        .other          _Z17matmul_row_kernelPfS_S_i,@"STO_CUDA_ENTRY STV_DEFAULT"
_Z17matmul_row_kernelPfS_S_i:
.text._Z17matmul_row_kernelPfS_S_i:
[----:B------:R-:W-:Y:S01]  /*0000*/  LDC R1, c[0x0][0x37c] ;  /* 0x0000df00ff017b82 */ /* 0x000fe20000000800 */
[----:B------:R-:W0:Y:S07]  /*0010*/  S2R R0, SR_TID.X ;  /* 0x0000000000007919 */ /* 0x000e2e0000002100 */
[----:B------:R-:W0:Y:S08]  /*0020*/  S2UR UR4, SR_CTAID.X ;  /* 0x00000000000479c3 */ /* 0x000e300000002500 */
[----:B------:R-:W0:Y:S08]  /*0030*/  LDC R3, c[0x0][0x360] ;  /* 0x0000d800ff037b82 */ /* 0x000e300000000800 */
[----:B------:R-:W1:Y:S01]  /*0040*/  LDC R5, c[0x0][0x398] ;  /* 0x0000e600ff057b82 */ /* 0x000e620000000800 */
[----:B0-----:R-:W-:-:S05]  /*0050*/  IMAD R0, R3, UR4, R0 ;  /* 0x0000000403007c24 */ /* 0x001fca000f8e0200 */
[----:B-1----:R-:W-:-:S13]  /*0060*/  ISETP.GE.AND P0, PT, R0, R5, PT ;  /* 0x000000050000720c */ /* 0x002fda0003f06270 */
[----:B------:R-:W-:Y:S05]  /*0070*/  @P0 EXIT ;  /* 0x000000000000094d */ /* 0x000fea0003800000 */
[----:B------:R-:W-:-:S13]  /*0080*/  ISETP.GE.AND P0, PT, R5, 0x1, PT ;  /* 0x000000010500780c */ /* 0x000fda0003f06270 */
[----:B------:R-:W-:Y:S05]  /*0090*/  @!P0 EXIT ;  /* 0x000000000000894d */ /* 0x000fea0003800000 */
[C---:B------:R-:W-:Y:S01]  /*00a0*/  ISETP.GE.U32.AND P0, PT, R5.reuse, 0x8, PT ;  /* 0x000000080500780c */ /* 0x040fe20003f06070 */
[----:B------:R-:W0:Y:S01]  /*00b0*/  LDCU.64 UR10, c[0x0][0x358] ;  /* 0x00006b00ff0a77ac */ /* 0x000e220008000a00 */
[----:B------:R-:W-:Y:S01]  /*00c0*/  LOP3.LUT R13, R5, 0x7, RZ, 0xc0, !PT ;  /* 0x00000007050d7812 */ /* 0x000fe200078ec0ff */
[----:B------:R-:W-:Y:S02]  /*00d0*/  HFMA2 R11, -RZ, RZ, 0, 0 ;  /* 0x00000000ff0b7431 */ /* 0x000fe400000001ff */
[----:B------:R-:W-:Y:S01]  /*00e0*/  IMAD R0, R0, R5, RZ ;  /* 0x0000000500007224 */ /* 0x000fe200078e02ff */
[----:B------:R-:W-:-:S07]  /*00f0*/  ISETP.NE.AND P1, PT, R13, RZ, PT ;  /* 0x000000ff0d00720c */ /* 0x000fce0003f25270 */
[----:B------:R-:W-:Y:S06]  /*0100*/  @!P0 BRA `(.L_x_0) ;  /* 0x0000000000408947 */ /* 0x000fec0003800000 */
[----:B------:R-:W1:Y:S01]  /*0110*/  LDC.64 R6, c[0x0][0x390] ;  /* 0x0000e400ff067b82 */ /* 0x000e620000000a00 */
[----:B------:R-:W-:Y:S01]  /*0120*/  LOP3.LUT R11, R5, 0x7ffffff8, RZ, 0xc0, !PT ;  /* 0x7ffffff8050b7812 */ /* 0x000fe200078ec0ff */
[----:B------:R-:W-:-:S06]  /*0130*/  UMOV UR4, URZ ;  /* 0x000000ff00047c82 */ /* 0x000fcc0008000000 */
.L_x_1:
[----:B--2---:R-:W-:Y:S01]  /*0140*/  VIADD R3, R0, UR4 ;  /* 0x0000000400037c36 */ /* 0x004fe20008000000 */
[----:B------:R-:W-:-:S03]  /*0150*/  UIADD3 UR4, UPT, UPT, UR4, 0x8, URZ ;  /* 0x0000000804047890 */ /* 0x000fc6000fffe0ff */
[----:B-1----:R-:W-:-:S03]  /*0160*/  IMAD.WIDE R2, R3, 0x4, R6 ;  /* 0x0000000403027825 */ /* 0x002fc600078e0206 */
[----:B------:R-:W-:Y:S02]  /*0170*/  ISETP.NE.AND P0, PT, R11, UR4, PT ;  /* 0x000000040b007c0c */ /* 0x000fe4000bf05270 */
[----:B0-----:R2:W-:Y:S04]  /*0180*/  STG.E desc[UR10][R2.64], RZ ;  /* 0x000000ff02007986 */ /* 0x0015e8000c10190a */
[----:B------:R2:W-:Y:S04]  /*0190*/  STG.E desc[UR10][R2.64+0x4], RZ ;  /* 0x000004ff02007986 */ /* 0x0005e8000c10190a */
[----:B------:R2:W-:Y:S04]  /*01a0*/  STG.E desc[UR10][R2.64+0x8], RZ ;  /* 0x000008ff02007986 */ /* 0x0005e8000c10190a */
[----:B------:R2:W-:Y:S04]  /*01b0*/  STG.E desc[UR10][R2.64+0xc], RZ ;  /* 0x00000cff02007986 */ /* 0x0005e8000c10190a */
[----:B------:R2:W-:Y:S04]  /*01c0*/  STG.E desc[UR10][R2.64+0x10], RZ ;  /* 0x000010ff02007986 */ /* 0x0005e8000c10190a */
[----:B------:R2:W-:Y:S04]  /*01d0*/  STG.E desc[UR10][R2.64+0x14], RZ ;  /* 0x000014ff02007986 */ /* 0x0005e8000c10190a */
[----:B------:R2:W-:Y:S04]  /*01e0*/  STG.E desc[UR10][R2.64+0x18], RZ ;  /* 0x000018ff02007986 */ /* 0x0005e8000c10190a */
[----:B------:R2:W-:Y:S01]  /*01f0*/  STG.E desc[UR10][R2.64+0x1c], RZ ;  /* 0x00001cff02007986 */ /* 0x0005e2000c10190a */
[----:B------:R-:W-:Y:S05]  /*0200*/  @P0 BRA `(.L_x_1) ;  /* 0xfffffffc00cc0947 */ /* 0x000fea000383ffff */
.L_x_0:
[----:B------:R-:W-:Y:S05]  /*0210*/  @!P1 BRA `(.L_x_2) ;  /* 0x0000000000689947 */ /* 0x000fea0003800000 */
[----:B------:R-:W-:Y:S02]  /*0220*/  ISETP.GE.U32.AND P0, PT, R13, 0x4, PT ;  /* 0x000000040d00780c */ /* 0x000fe40003f06070 */
[----:B------:R-:W-:-:S04]  /*0230*/  LOP3.LUT R4, R5, 0x3, RZ, 0xc0, !PT ;  /* 0x0000000305047812 */ /* 0x000fc800078ec0ff */
[----:B------:R-:W-:-:S07]  /*0240*/  ISETP.NE.AND P1, PT, R4, RZ, PT ;  /* 0x000000ff0400720c */ /* 0x000fce0003f25270 */
[----:B------:R-:W-:Y:S06]  /*0250*/  @!P0 BRA `(.L_x_3) ;  /* 0x0000000000208947 */ /* 0x000fec0003800000 */
[----:B--2---:R-:W1:Y:S01]  /*0260*/  LDC.64 R2, c[0x0][0x390] ;  /* 0x0000e400ff027b82 */ /* 0x004e620000000a00 */
[----:B------:R-:W-:Y:S01]  /*0270*/  IADD3 R7, PT, PT, R0, R11, RZ ;  /* 0x0000000b00077210 */ /* 0x000fe20007ffe0ff */
[----:B------:R-:W-:-:S04]  /*0280*/  VIADD R11, R11, 0x4 ;  /* 0x000000040b0b7836 */ /* 0x000fc80000000000 */
[----:B-1----:R-:W-:-:S05]  /*0290*/  IMAD.WIDE R2, R7, 0x4, R2 ;  /* 0x0000000407027825 */ /* 0x002fca00078e0202 */
[----:B0-----:R1:W-:Y:S04]  /*02a0*/  STG.E desc[UR10][R2.64], RZ ;  /* 0x000000ff02007986 */ /* 0x0013e8000c10190a */
[----:B------:R1:W-:Y:S04]  /*02b0*/  STG.E desc[UR10][R2.64+0x4], RZ ;  /* 0x000004ff02007986 */ /* 0x0003e8000c10190a */
[----:B------:R1:W-:Y:S04]  /*02c0*/  STG.E desc[UR10][R2.64+0x8], RZ ;  /* 0x000008ff02007986 */ /* 0x0003e8000c10190a */
[----:B------:R1:W-:Y:S02]  /*02d0*/  STG.E desc[UR10][R2.64+0xc], RZ ;  /* 0x00000cff02007986 */ /* 0x0003e4000c10190a */
.L_x_3:
[----:B------:R-:W-:Y:S05]  /*02e0*/  @!P1 BRA `(.L_x_2) ;  /* 0x0000000000349947 */ /* 0x000fea0003800000 */
[----:B-12---:R-:W-:Y:S02]  /*02f0*/  LOP3.LUT R2, R5, 0x1, RZ, 0xc0, !PT ;  /* 0x0000000105027812 */ /* 0x006fe400078ec0ff */
[----:B------:R-:W-:Y:S02]  /*0300*/  ISETP.NE.AND P0, PT, R4, 0x1, PT ;  /* 0x000000010400780c */ /* 0x000fe40003f05270 */
[----:B------:R-:W-:-:S11]  /*0310*/  ISETP.NE.U32.AND P1, PT, R2, 0x1, PT ;  /* 0x000000010200780c */ /* 0x000fd60003f25070 */
[----:B------:R-:W1:Y:S01]  /*0320*/  @P0 LDC.64 R2, c[0x0][0x390] ;  /* 0x0000e400ff020b82 */ /* 0x000e620000000a00 */
[----:B------:R-:W-:Y:S01]  /*0330*/  @P0 IADD3 R7, PT, PT, R0, R11, RZ ;  /* 0x0000000b00070210 */ /* 0x000fe20007ffe0ff */
[----:B------:R-:W-:-:S05]  /*0340*/  @P0 VIADD R11, R11, 0x2 ;  /* 0x000000020b0b0836 */ /* 0x000fca0000000000 */
[----:B------:R-:W-:Y:S01]  /*0350*/  @!P1 IADD3 R11, PT, PT, R0, R11, RZ ;  /* 0x0000000b000b9210 */ /* 0x000fe20007ffe0ff */
[----:B------:R-:W2:Y:S01]  /*0360*/  @!P1 LDC.64 R8, c[0x0][0x390] ;  /* 0x0000e400ff089b82 */ /* 0x000ea20000000a00 */
[----:B-1----:R-:W-:-:S05]  /*0370*/  @P0 IMAD.WIDE R6, R7, 0x4, R2 ;  /* 0x0000000407060825 */ /* 0x002fca00078e0202 */
[----:B0-----:R3:W-:Y:S01]  /*0380*/  @P0 STG.E desc[UR10][R6.64], RZ ;  /* 0x000000ff06000986 */ /* 0x0017e2000c10190a */
[----:B--2---:R-:W-:-:S03]  /*0390*/  @!P1 IMAD.WIDE R2, R11, 0x4, R8 ;  /* 0x000000040b029825 */ /* 0x004fc600078e0208 */
[----:B------:R3:W-:Y:S04]  /*03a0*/  @P0 STG.E desc[UR10][R6.64+0x4], RZ ;  /* 0x000004ff06000986 */ /* 0x0007e8000c10190a */
[----:B------:R3:W-:Y:S02]  /*03b0*/  @!P1 STG.E desc[UR10][R2.64], RZ ;  /* 0x000000ff02009986 */ /* 0x0007e4000c10190a */
.L_x_2:
[----:B------:R-:W4:Y:S01]  /*03c0*/  LDCU.64 UR6, c[0x0][0x390] ;  /* 0x00007200ff0677ac */ /* 0x000f220008000a00 */
[----:B-123--:R-:W-:Y:S01]  /*03d0*/  VIADD R2, R13, 0xffffffff ;  /* 0xffffffff0d027836 */ /* 0x00efe20000000000 */
[C---:B------:R-:W-:Y:S02]  /*03e0*/  LOP3.LUT R4, R5.reuse, 0x7ffffff8, RZ, 0xc0, !PT ;  /* 0x7ffffff805047812 */ /* 0x040fe400078ec0ff */
[----:B------:R-:W-:Y:S01]  /*03f0*/  LOP3.LUT R5, R5, 0x3, RZ, 0xc0, !PT ;  /* 0x0000000305057812 */ /* 0x000fe200078ec0ff */
[----:B------:R-:W-:Y:S01]  /*0400*/  UMOV UR4, URZ ;  /* 0x000000ff00047c82 */ /* 0x000fe20008000000 */
[----:B------:R-:W-:Y:S02]  /*0410*/  ISETP.GE.U32.AND P0, PT, R2, 0x3, PT ;  /* 0x000000030200780c */ /* 0x000fe40003f06070 */
[----:B------:R-:W-:Y:S01]  /*0420*/  IADD3 R6, PT, PT, -R4, RZ, RZ ;  /* 0x000000ff04067210 */ /* 0x000fe20007ffe1ff */
[----:B----4-:R-:W-:-:S04]  /*0430*/  UIADD3 UR5, UP0, UPT, UR6, 0x10, URZ ;  /* 0x0000001006057890 */ /* 0x010fc8000ff1e0ff */
[----:B------:R-:W-:-:S12]  /*0440*/  UIADD3.X UR8, UPT, UPT, URZ, UR7, URZ, UP0, !UPT ;  /* 0x00000007ff087290 */ /* 0x000fd800087fe4ff */
.L_x_9:
[----:B-1----:R-:W1:Y:S01]  /*0450*/  LDCU UR13, c[0x0][0x398] ;  /* 0x00007300ff0d77ac */ /* 0x002e620008000800 */
[----:B--2---:R-:W2:Y:S01]  /*0460*/  LDC.64 R2, c[0x0][0x380] ;  /* 0x0000e000ff027b82 */ /* 0x004ea20000000a00 */
[----:B----4-:R-:W-:Y:S01]  /*0470*/  VIADD R7, R0, UR4 ;  /* 0x0000000400077c36 */ /* 0x010fe20008000000 */
[----:B-1----:R-:W-:Y:S02]  /*0480*/  UISETP.GE.U32.AND UP1, UPT, UR13, 0x8, UPT ;  /* 0x000000080d00788c */ /* 0x002fe4000bf26070 */
[----:B------:R-:W-:Y:S02]  /*0490*/  UIMAD UR12, UR4, UR13, URZ ;  /* 0x0000000d040c72a4 */ /* 0x000fe4000f8e02ff */
[----:B------:R-:W-:Y:S01]  /*04a0*/  UIADD3 UR4, UPT, UPT, UR4, 0x1, URZ ;  /* 0x0000000104047890 */ /* 0x000fe2000fffe0ff */
[----:B--2---:R-:W-:-:S04]  /*04b0*/  IMAD.WIDE R2, R7, 0x4, R2 ;  /* 0x0000000407027825 */ /* 0x004fc800078e0202 */
[----:B------:R-:W-:Y:S01]  /*04c0*/  HFMA2 R7, -RZ, RZ, 0, 0 ;  /* 0x00000000ff077431 */ /* 0x000fe200000001ff */
[----:B------:R-:W-:Y:S01]  /*04d0*/  UISETP.NE.AND UP0, UPT, UR4, UR13, UPT ;  /* 0x0000000d0400728c */ /* 0x000fe2000bf05270 */
[----:B---3--:R-:W-:Y:S10]  /*04e0*/  BRA.U !UP1, `(.L_x_4) ;  /* 0x0000000109ec7547 */ /* 0x008ff4000b800000 */
[----:B------:R-:W1:Y:S01]  /*04f0*/  LDCU.64 UR6, c[0x0][0x388] ;  /* 0x00007100ff0677ac */ /* 0x000e620008000a00 */
[----:B------:R-:W-:Y:S01]  /*0500*/  IMAD.MOV.U32 R7, RZ, RZ, R0 ;  /* 0x000000ffff077224 */ /* 0x000fe200078e0000 */
[----:B------:R-:W-:Y:S01]  /*0510*/  MOV R12, R6 ;  /* 0x00000006000c7202 */ /* 0x000fe20000000f00 */
[----:B-1----:R-:W-:-:S04]  /*0520*/  UIMAD.WIDE.U32 UR6, UR12, 0x4, UR6 ;  /* 0x000000040c0678a5 */ /* 0x002fc8000f8e0006 */
[----:B------:R-:W-:-:S04]  /*0530*/  UIADD3 UR9, UP1, UPT, UR6, 0x10, URZ ;  /* 0x0000001006097890 */ /* 0x000fc8000ff3e0ff */
[----:B------:R-:W-:Y:S02]  /*0540*/  UIADD3.X UR6, UPT, UPT, URZ, UR7, URZ, UP1, !UPT ;  /* 0x00000007ff067290 */ /* 0x000fe40008ffe4ff */
[----:B------:R-:W-:-:S04]  /*0550*/  IMAD.U32 R14, RZ, RZ, UR9 ;  /* 0x00000009ff0e7e24 */ /* 0x000fc8000f8e00ff */
[----:B------:R-:W-:-:S07]  /*0560*/  MOV R9, UR6 ;  /* 0x0000000600097c02 */ /* 0x000fce0008000f00 */
.L_x_5:
[----:B---3--:R-:W-:Y:S01]  /*0570*/  MOV R11, UR8 ;  /* 0x00000008000b7c02 */ /* 0x008fe20008000f00 */
[----:B------:R-:W-:Y:S02]  /*0580*/  IMAD.U32 R10, RZ, RZ, UR5 ;  /* 0x00000005ff0a7e24 */ /* 0x000fe4000f8e00ff */
[----:B------:R-:W-:Y:S02]  /*0590*/  IMAD.MOV.U32 R8, RZ, RZ, R14 ;  /* 0x000000ffff087224 */ /* 0x000fe400078e000e */
[----:B------:R-:W-:Y:S01]  /*05a0*/  IMAD.WIDE R10, R7, 0x4, R10 ;  /* 0x00000004070a7825 */ /* 0x000fe200078e020a */
[----:B0-----:R-:W2:Y:S04]  /*05b0*/  LDG.E R14, desc[UR10][R2.64] ;  /* 0x0000000a020e7981 */ /* 0x001ea8000c1e1900 */
[----:B------:R-:W2:Y:S04]  /*05c0*/  LDG.E R15, desc[UR10][R8.64+-0x10] ;  /* 0xfffff00a080f7981 */ /* 0x000ea8000c1e1900 */
[----:B------:R-:W2:Y:S04]  /*05d0*/  LDG.E R17, desc[UR10][R10.64+-0x10] ;  /* 0xfffff00a0a117981 */ /* 0x000ea8000c1e1900 */
[----:B------:R-:W3:Y:S04]  /*05e0*/  LDG.E R19, desc[UR10][R10.64+-0xc] ;  /* 0xfffff40a0a137981 */ /* 0x000ee8000c1e1900 */
[----:B------:R-:W4:Y:S01]  /*05f0*/  LDG.E R21, desc[UR10][R10.64+-0x8] ;  /* 0xfffff80a0a157981 */ /* 0x000f22000c1e1900 */
[----:B--2---:R-:W-:-:S05]  /*0600*/  FFMA R15, R14, R15, R17 ;  /* 0x0000000f0e0f7223 */ /* 0x004fca0000000011 */
[----:B------:R0:W-:Y:S04]  /*0610*/  STG.E desc[UR10][R10.64+-0x10], R15 ;  /* 0xfffff00f0a007986 */ /* 0x0001e8000c10190a */
[----:B------:R-:W3:Y:S04]  /*0620*/  LDG.E R14, desc[UR10][R2.64] ;  /* 0x0000000a020e7981 */ /* 0x000ee8000c1e1900 */
[----:B------:R-:W3:Y:S02]  /*0630*/  LDG.E R17, desc[UR10][R8.64+-0xc] ;  /* 0xfffff40a08117981 */ /* 0x000ee4000c1e1900 */
[----:B---3--:R-:W-:-:S05]  /*0640*/  FFMA R17, R14, R17, R19 ;  /* 0x000000110e117223 */ /* 0x008fca0000000013 */
[----:B------:R1:W-:Y:S04]  /*0650*/  STG.E desc[UR10][R10.64+-0xc], R17 ;  /* 0xfffff4110a007986 */ /* 0x0003e8000c10190a */
[----:B------:R-:W4:Y:S04]  /*0660*/  LDG.E R14, desc[UR10][R2.64] ;  /* 0x0000000a020e7981 */ /* 0x000f28000c1e1900 */
[----:B------:R-:W4:Y:S02]  /*0670*/  LDG.E R19, desc[UR10][R8.64+-0x8] ;  /* 0xfffff80a08137981 */ /* 0x000f24000c1e1900 */
[----:B----4-:R-:W-:-:S02]  /*0680*/  FFMA R19, R14, R19, R21 ;  /* 0x000000130e137223 */ /* 0x010fc40000000015 */
[----:B------:R-:W2:Y:S04]  /*0690*/  LDG.E R21, desc[UR10][R10.64+-0x4] ;  /* 0xfffffc0a0a157981 */ /* 0x000ea8000c1e1900 */
[----:B------:R3:W-:Y:S04]  /*06a0*/  STG.E desc[UR10][R10.64+-0x8], R19 ;  /* 0xfffff8130a007986 */ /* 0x0007e8000c10190a */
[----:B------:R-:W2:Y:S04]  /*06b0*/  LDG.E R14, desc[UR10][R2.64] ;  /* 0x0000000a020e7981 */ /* 0x000ea8000c1e1900 */
[----:B0-----:R-:W2:Y:S02]  /*06c0*/  LDG.E R15, desc[UR10][R8.64+-0x4] ;  /* 0xfffffc0a080f7981 */ /* 0x001ea4000c1e1900 */
[----:B--2---:R-:W-:-:S02]  /*06d0*/  FFMA R15, R14, R15, R21 ;  /* 0x0000000f0e0f7223 */ /* 0x004fc40000000015 */
[----:B------:R-:W2:Y:S04]  /*06e0*/  LDG.E R21, desc[UR10][R10.64] ;  /* 0x0000000a0a157981 */ /* 0x000ea8000c1e1900 */
[----:B------:R0:W-:Y:S04]  /*06f0*/  STG.E desc[UR10][R10.64+-0x4], R15 ;  /* 0xfffffc0f0a007986 */ /* 0x0001e8000c10190a */
[----:B------:R-:W2:Y:S04]  /*0700*/  LDG.E R14, desc[UR10][R2.64] ;  /* 0x0000000a020e7981 */ /* 0x000ea8000c1e1900 */
[----:B-1----:R-:W2:Y:S02]  /*0710*/  LDG.E R17, desc[UR10][R8.64] ;  /* 0x0000000a08117981 */ /* 0x002ea4000c1e1900 */
[----:B--2---:R-:W-:-:S02]  /*0720*/  FFMA R17, R14, R17, R21 ;  /* 0x000000110e117223 */ /* 0x004fc40000000015 */
[----:B------:R-:W2:Y:S04]  /*0730*/  LDG.E R21, desc[UR10][R10.64+0x4] ;  /* 0x0000040a0a157981 */ /* 0x000ea8000c1e1900 */
[----:B------:R1:W-:Y:S04]  /*0740*/  STG.E desc[UR10][R10.64], R17 ;  /* 0x000000110a007986 */ /* 0x0003e8000c10190a */
[----:B------:R-:W2:Y:S04]  /*0750*/  LDG.E R14, desc[UR10][R2.64] ;  /* 0x0000000a020e7981 */ /* 0x000ea8000c1e1900 */
[----:B---3--:R-:W2:Y:S02]  /*0760*/  LDG.E R19, desc[UR10][R8.64+0x4] ;  /* 0x0000040a08137981 */ /* 0x008ea4000c1e1900 */
[----:B--2---:R-:W-:-:S02]  /*0770*/  FFMA R19, R14, R19, R21 ;  /* 0x000000130e137223 */ /* 0x004fc40000000015 */
[----:B------:R-:W2:Y:S04]  /*0780*/  LDG.E R21, desc[UR10][R10.64+0x8] ;  /* 0x0000080a0a157981 */ /* 0x000ea8000c1e1900 */
[----:B------:R3:W-:Y:S04]  /*0790*/  STG.E desc[UR10][R10.64+0x4], R19 ;  /* 0x000004130a007986 */ /* 0x0007e8000c10190a */
[----:B------:R-:W2:Y:S04]  /*07a0*/  LDG.E R14, desc[UR10][R2.64] ;  /* 0x0000000a020e7981 */ /* 0x000ea8000c1e1900 */
[----:B0-----:R-:W2:Y:S01]  /*07b0*/  LDG.E R15, desc[UR10][R8.64+0x8] ;  /* 0x0000080a080f7981 */ /* 0x001ea2000c1e1900 */
[----:B------:R-:W-:Y:S01]  /*07c0*/  IADD3 R12, PT, PT, R12, 0x8, RZ ;  /* 0x000000080c0c7810 */ /* 0x000fe20007ffe0ff */
[----:B--2---:R-:W-:-:S02]  /*07d0*/  FFMA R15, R14, R15, R21 ;  /* 0x0000000f0e0f7223 */ /* 0x004fc40000000015 */
[----:B------:R-:W2:Y:S04]  /*07e0*/  LDG.E R21, desc[UR10][R10.64+0xc] ;  /* 0x00000c0a0a157981 */ /* 0x000ea8000c1e1900 */
[----:B------:R3:W-:Y:S04]  /*07f0*/  STG.E desc[UR10][R10.64+0x8], R15 ;  /* 0x0000080f0a007986 */ /* 0x0007e8000c10190a */
[----:B------:R-:W2:Y:S04]  /*0800*/  LDG.E R14, desc[UR10][R2.64] ;  /* 0x0000000a020e7981 */ /* 0x000ea8000c1e1900 */
[----:B-1----:R-:W2:Y:S01]  /*0810*/  LDG.E R17, desc[UR10][R8.64+0xc] ;  /* 0x00000c0a08117981 */ /* 0x002ea2000c1e1900 */
[----:B------:R-:W-:-:S02]  /*0820*/  ISETP.NE.AND P1, PT, R12, RZ, PT ;  /* 0x000000ff0c00720c */ /* 0x000fc40003f25270 */
[----:B------:R-:W-:Y:S01]  /*0830*/  IADD3 R7, PT, PT, R7, 0x8, RZ ;  /* 0x0000000807077810 */ /* 0x000fe20007ffe0ff */
[----:B--2---:R-:W-:Y:S01]  /*0840*/  FFMA R17, R14, R17, R21 ;  /* 0x000000110e117223 */ /* 0x004fe20000000015 */
[----:B------:R-:W-:-:S04]  /*0850*/  IADD3 R14, P2, PT, R8, 0x20, RZ ;  /* 0x00000020080e7810 */ /* 0x000fc80007f5e0ff */
[----:B------:R3:W-:Y:S01]  /*0860*/  STG.E desc[UR10][R10.64+0xc], R17 ;  /* 0x00000c110a007986 */ /* 0x0007e2000c10190a */
[----:B------:R-:W-:-:S04]  /*0870*/  IMAD.X R9, RZ, RZ, R9, P2 ;  /* 0x000000ffff097224 */ /* 0x000fc800010e0609 */
[----:B------:R-:W-:Y:S05]  /*0880*/  @P1 BRA `(.L_x_5) ;  /* 0xfffffffc00381947 */ /* 0x000fea000383ffff */
[----:B------:R-:W-:-:S07]  /*0890*/  IMAD.MOV.U32 R7, RZ, RZ, R4 ;  /* 0x000000ffff077224 */ /* 0x000fce00078e0004 */
.L_x_4:
[----:B------:R-:W-:-:S13]  /*08a0*/  ISETP.NE.AND P1, PT, R13, RZ, PT ;  /* 0x000000ff0d00720c */ /* 0x000fda0003f25270 */
[----:B------:R-:W-:Y:S05]  /*08b0*/  @!P1 BRA `(.L_x_6) ;  /* 0x0000000400209947 */ /* 0x000fea0003800000 */
[----:B------:R-:W-:Y:S01]  /*08c0*/  ISETP.NE.AND P1, PT, R5, RZ, PT ;  /* 0x000000ff0500720c */ /* 0x000fe20003f25270 */
[----:B------:R-:W-:-:S12]  /*08d0*/  @!P0 BRA `(.L_x_7) ;  /* 0x0000000000808947 */ /* 0x000fd80003800000 */
[----:B---3--:R-:W1:Y:S01]  /*08e0*/  LDC.64 R14, c[0x0][0x388] ;  /* 0x0000e200ff0e7b82 */ /* 0x008e620000000a00 */
[----:B------:R-:W-:Y:S01]  /*08f0*/  IADD3 R11, PT, PT, R7, UR12, RZ ;  /* 0x0000000c070b7c10 */ /* 0x000fe2000fffe0ff */
[----:B------:R-:W-:Y:S01]  /*0900*/  IMAD.IADD R17, R0, 0x1, R7 ;  /* 0x0000000100117824 */ /* 0x000fe200078e0207 */
[----:B0-----:R-:W2:Y:S05]  /*0910*/  LDG.E R12, desc[UR10][R2.64] ;  /* 0x0000000a020c7981 */ /* 0x001eaa000c1e1900 */
[----:B------:R-:W0:Y:S01]  /*0920*/  LDC.64 R8, c[0x0][0x390] ;  /* 0x0000e400ff087b82 */ /* 0x000e220000000a00 */
[----:B-1----:R-:W-:-:S07]  /*0930*/  IMAD.WIDE.U32 R14, R11, 0x4, R14 ;  /* 0x000000040b0e7825 */ /* 0x002fce00078e000e */
[----:B------:R-:W1:Y:S01]  /*0940*/  LDC.64 R10, c[0x0][0x388] ;  /* 0x0000e200ff0a7b82 */ /* 0x000e620000000a00 */
[----:B------:R-:W2:Y:S01]  /*0950*/  LDG.E R15, desc[UR10][R14.64] ;  /* 0x0000000a0e0f7981 */ /* 0x000ea2000c1e1900 */
[----:B0-----:R-:W-:-:S05]  /*0960*/  IMAD.WIDE R8, R17, 0x4, R8 ;  /* 0x0000000411087825 */ /* 0x001fca00078e0208 */
[----:B------:R-:W2:Y:S01]  /*0970*/  LDG.E R17, desc[UR10][R8.64] ;  /* 0x0000000a08117981 */ /* 0x000ea2000c1e1900 */
[----:B------:R-:W-:-:S03]  /*0980*/  IADD3 R16, P2, PT, R7, UR12, RZ ;  /* 0x0000000c07107c10 */ /* 0x000fc6000ff5e0ff */
[----:B------:R-:W3:Y:S01]  /*0990*/  LDG.E R19, desc[UR10][R8.64+0x4] ;  /* 0x0000040a08137981 */ /* 0x000ee2000c1e1900 */
[----:B------:R-:W-:-:S03]  /*09a0*/  IADD3.X R18, PT, PT, RZ, RZ, RZ, P2, !PT ;  /* 0x000000ffff127210 */ /* 0x000fc600017fe4ff */
[----:B------:R-:W4:Y:S01]  /*09b0*/  LDG.E R21, desc[UR10][R8.64+0x8] ;  /* 0x0000080a08157981 */ /* 0x000f22000c1e1900 */
[----:B-1----:R-:W-:-:S04]  /*09c0*/  LEA R10, P2, R16, R10, 0x2 ;  /* 0x0000000a100a7211 */ /* 0x002fc800078410ff */
[----:B------:R-:W-:Y:S01]  /*09d0*/  LEA.HI.X R11, R16, R11, R18, 0x2, P2 ;  /* 0x0000000b100b7211 */ /* 0x000fe200010f1412 */
        /* <DEDUP_REMOVED lines=11> */
[----:B0-----:R-:W2:Y:S04]  /*0a90*/  LDG.E R17, desc[UR10][R10.64+0xc] ;  /* 0x00000c0a0a117981 */ /* 0x001ea8000c1e1900 */
[----:B------:R-:W2:Y:S01]  /*0aa0*/  LDG.E R12, desc[UR10][R2.64] ;  /* 0x0000000a020c7981 */ /* 0x000ea2000c1e1900 */
[----:B------:R-:W-:-:S02]  /*0ab0*/  VIADD R7, R7, 0x4 ;  /* 0x0000000407077836 */ /* 0x000fc40000000000 */
[----:B--2---:R-:W-:-:S05]  /*0ac0*/  FFMA R17, R12, R17, R21 ;  /* 0x000000110c117223 */ /* 0x004fca0000000015 */
[----:B------:R1:W-:Y:S02]  /*0ad0*/  STG.E desc[UR10][R8.64+0xc], R17 ;  /* 0x00000c1108007986 */ /* 0x0003e4000c10190a */
.L_x_7:
[----:B------:R-:W-:Y:S05]  /*0ae0*/  @!P1 BRA `(.L_x_6) ;  /* 0x0000000000949947 */ /* 0x000fea0003800000 */
[----:B------:R-:W-:Y:S01]  /*0af0*/  ISETP.NE.AND P1, PT, R5, 0x1, PT ;  /* 0x000000010500780c */ /* 0x000fe20003f25270 */
[----:B------:R-:W-:-:S12]  /*0b00*/  ULOP3.LUT UP1, URZ, UR13, 0x1, URZ, 0xc0, !UPT ;  /* 0x000000010dff7892 */ /* 0x000fd8000f82c0ff */
[----:B------:R-:W-:Y:S05]  /*0b10*/  @!P1 BRA `(.L_x_8) ;  /* 0x0000000000589947 */ /* 0x000fea0003800000 */
[----:B-1----:R-:W1:Y:S01]  /*0b20*/  LDC.64 R8, c[0x0][0x388] ;  /* 0x0000e200ff087b82 */ /* 0x002e620000000a00 */
[----:B---3--:R-:W-:Y:S01]  /*0b30*/  IADD3 R15, PT, PT, R7, UR12, RZ ;  /* 0x0000000c070f7c10 */ /* 0x008fe2000fffe0ff */
[----:B------:R-:W-:Y:S01]  /*0b40*/  IMAD.IADD R17, R0, 0x1, R7 ;  /* 0x0000000100117824 */ /* 0x000fe200078e0207 */
[----:B0-----:R-:W2:Y:S05]  /*0b50*/  LDG.E R12, desc[UR10][R2.64] ;  /* 0x0000000a020c7981 */ /* 0x001eaa000c1e1900 */
[----:B------:R-:W0:Y:S01]  /*0b60*/  LDC.64 R10, c[0x0][0x390] ;  /* 0x0000e400ff0a7b82 */ /* 0x000e220000000a00 */
[----:B-1----:R-:W-:-:S06]  /*0b70*/  IMAD.WIDE.U32 R14, R15, 0x4, R8 ;  /* 0x000000040f0e7825 */ /* 0x002fcc00078e0008 */
[----:B------:R-:W2:Y:S01]  /*0b80*/  LDG.E R15, desc[UR10][R14.64] ;  /* 0x0000000a0e0f7981 */ /* 0x000ea2000c1e1900 */
[----:B0-----:R-:W-:Y:S02]  /*0b90*/  IMAD.WIDE R8, R17, 0x4, R10 ;  /* 0x0000000411087825 */ /* 0x001fe400078e020a */
[----:B------:R-:W0:Y:S03]  /*0ba0*/  LDC.64 R10, c[0x0][0x388] ;  /* 0x0000e200ff0a7b82 */ /* 0x000e260000000a00 */
[----:B------:R-:W2:Y:S01]  /*0bb0*/  LDG.E R17, desc[UR10][R8.64] ;  /* 0x0000000a08117981 */ /* 0x000ea2000c1e1900 */
[----:B------:R-:W-:-:S03]  /*0bc0*/  IADD3 R16, P1, PT, R7, UR12, RZ ;  /* 0x0000000c07107c10 */ /* 0x000fc6000ff3e0ff */
[----:B------:R-:W3:Y:S01]  /*0bd0*/  LDG.E R19, desc[UR10][R8.64+0x4] ;  /* 0x0000040a08137981 */ /* 0x000ee2000c1e1900 */
[----:B------:R-:W-:Y:S02]  /*0be0*/  IADD3.X R18, PT, PT, RZ, RZ, RZ, P1, !PT ;  /* 0x000000ffff127210 */ /* 0x000fe40000ffe4ff */
[----:B0-----:R-:W-:-:S04]  /*0bf0*/  LEA R10, P1, R16, R10, 0x2 ;  /* 0x0000000a100a7211 */ /* 0x001fc800078210ff */
[----:B------:R-:W-:Y:S01]  /*0c00*/  LEA.HI.X R11, R16, R11, R18, 0x2, P1 ;  /* 0x0000000b100b7211 */ /* 0x000fe200008f1412 */
[----:B--2---:R-:W-:-:S05]  /*0c10*/  FFMA R17, R12, R15, R17 ;  /* 0x0000000f0c117223 */ /* 0x004fca0000000011 */
[----:B------:R2:W-:Y:S04]  /*0c20*/  STG.E desc[UR10][R8.64], R17 ;  /* 0x0000001108007986 */ /* 0x0005e8000c10190a */
[----:B------:R-:W3:Y:S04]  /*0c30*/  LDG.E R11, desc[UR10][R10.64+0x4] ;  /* 0x0000040a0a0b7981 */ /* 0x000ee8000c1e1900 */
[----:B------:R-:W3:Y:S01]  /*0c40*/  LDG.E R12, desc[UR10][R2.64] ;  /* 0x0000000a020c7981 */ /* 0x000ee2000c1e1900 */
[----:B------:R-:W-:Y:S02]  /*0c50*/  VIADD R7, R7, 0x2 ;  /* 0x0000000207077836 */ /* 0x000fe40000000000 */
[----:B---3--:R-:W-:-:S05]  /*0c60*/  FFMA R19, R12, R11, R19 ;  /* 0x0000000b0c137223 */ /* 0x008fca0000000013 */
[----:B------:R2:W-:Y:S02]  /*0c70*/  STG.E desc[UR10][R8.64+0x4], R19 ;  /* 0x0000041308007986 */ /* 0x0005e4000c10190a */
.L_x_8:
[----:B------:R-:W-:Y:S05]  /*0c80*/  BRA.U !UP1, `(.L_x_6) ;  /* 0x00000001092c7547 */ /* 0x000fea000b800000 */
[----:B-12---:R-:W1:Y:S01]  /*0c90*/  LDC.64 R8, c[0x0][0x388] ;  /* 0x0000e200ff087b82 */ /* 0x006e620000000a00 */
[----:B---3--:R-:W-:Y:S01]  /*0ca0*/  IADD3 R15, PT, PT, R7, UR12, RZ ;  /* 0x0000000c070f7c10 */ /* 0x008fe2000fffe0ff */
[----:B0-----:R-:W2:Y:S01]  /*0cb0*/  LDG.E R2, desc[UR10][R2.64] ;  /* 0x0000000a02027981 */ /* 0x001ea2000c1e1900 */
[----:B------:R-:W-:-:S05]  /*0cc0*/  IADD3 R7, PT, PT, R0, R7, RZ ;  /* 0x0000000700077210 */ /* 0x000fca0007ffe0ff */
[----:B------:R-:W0:Y:S01]  /*0cd0*/  LDC.64 R10, c[0x0][0x390] ;  /* 0x0000e400ff0a7b82 */ /* 0x000e220000000a00 */
[----:B-1----:R-:W-:-:S06]  /*0ce0*/  IMAD.WIDE.U32 R8, R15, 0x4, R8 ;  /* 0x000000040f087825 */ /* 0x002fcc00078e0008 */
[----:B------:R-:W2:Y:S01]  /*0cf0*/  LDG.E R9, desc[UR10][R8.64] ;  /* 0x0000000a08097981 */ /* 0x000ea2000c1e1900 */
[----:B0-----:R-:W-:-:S05]  /*0d00*/  IMAD.WIDE R10, R7, 0x4, R10 ;  /* 0x00000004070a7825 */ /* 0x001fca00078e020a */
[----:B------:R-:W2:Y:S02]  /*0d10*/  LDG.E R7, desc[UR10][R10.64] ;  /* 0x0000000a0a077981 */ /* 0x000ea4000c1e1900 */
[----:B--2---:R-:W-:-:S05]  /*0d20*/  FFMA R7, R2, R9, R7 ;  /* 0x0000000902077223 */ /* 0x004fca0000000007 */
[----:B------:R4:W-:Y:S02]  /*0d30*/  STG.E desc[UR10][R10.64], R7 ;  /* 0x000000070a007986 */ /* 0x0009e4000c10190a */
.L_x_6:
[----:B------:R-:W-:Y:S05]  /*0d40*/  BRA.U UP0, `(.L_x_9) ;  /* 0xfffffff500c07547 */ /* 0x000fea000b83ffff */
[----:B0-----:R-:W-:Y:S05]  /*0d50*/  EXIT ;  /* 0x000000000000794d */ /* 0x001fea0003800000 */
.L_x_10:
[----:B------:R-:W-:-:S00]  /*0d60*/  BRA `(.L_x_10) ;  /* 0xfffffffc00fc7947 */ /* 0x000fc0000383ffff */
[----:B------:R-:W-:-:S00]  /*0d70*/  NOP ;  /* 0x0000000000007918 */ /* 0x000fc00000000000 */
        /* <DEDUP_REMOVED lines=8> */
.L_x_11:


//--------------------- .nv.shared.reserved.0     --------------------------
	.section	.nv.shared.reserved.0,"aw",@nobits
	.weak		__nv_reservedSMEM_offset_0_alias
	.size		__nv_reservedSMEM_offset_0_alias, 0, 64
	.other		__nv_reservedSMEM_offset_0_alias,@"STO_CUDA_RESERVED_SHARED STV_DEFAULT"
__nv_reservedSMEM_offset_0_alias:
	.zero		0
	.zero		64


//--------------------- .nv.constant0._Z17matmul_row_kernelPfS_S_i --------------------------
	.section	.nv.constant0._Z17matmul_row_kernelPfS_S_i,"a",@progbits
	.sectionflags	@""
	.align	4
.nv.constant0._Z17matmul_row_kernelPfS_S_i:
	.zero		924


//--------------------- SYMBOLS --------------------------

	.type		.nv.reservedSmem.offset0,@object
	.size		.nv.reservedSmem.offset0,0x4
